//
// Generated by NVIDIA NVVM Compiler
//
// Compiler Build ID: CL-36424714
// Cuda compilation tools, release 13.0, V13.0.88
// Based on NVVM 20.0.0
//

.version 9.0
.target sm_100
.address_size 64

	// .globl	_Z11check_Indexv
.extern .func  (.param .b32 func_retval0) vprintf
(
	.param .b64 vprintf_param_0,
	.param .b64 vprintf_param_1
)
;
.global .align 1 .b8 $str[89] = {116, 104, 114, 101, 97, 100, 73, 100, 120, 58, 40, 37, 100, 44, 32, 37, 100, 44, 32, 37, 100, 41, 32, 98, 108, 111, 99, 107, 73, 100, 120, 58, 40, 37, 100, 44, 32, 37, 100, 44, 32, 37, 100, 41, 32, 98, 108, 111, 99, 107, 68, 105, 109, 58, 40, 37, 100, 44, 32, 37, 100, 44, 32, 37, 100, 41, 32, 103, 114, 105, 100, 68, 105, 109, 58, 40, 37, 100, 44, 32, 37, 100, 44, 32, 37, 100, 41, 10};

.visible .entry _Z11check_Indexv()
{
	.local .align 16 .b8 	__local_depot0[48];
	.reg .b64 	%SP;
	.reg .b64 	%SPL;
	.reg .b32 	%r<15>;
	.reg .b64 	%rd<5>;

	mov.u64 	%SPL, __local_depot0;
	cvta.local.u64 	%SP, %SPL;
	add.u64 	%rd1, %SP, 0;
	add.u64 	%rd2, %SPL, 0;
	mov.u32 	%r1, %tid.x;
	mov.u32 	%r2, %tid.y;
	mov.u32 	%r3, %tid.z;
	mov.u32 	%r4, %ctaid.x;
	mov.u32 	%r5, %ctaid.y;
	mov.u32 	%r6, %ctaid.z;
	mov.u32 	%r7, %ntid.x;
	mov.u32 	%r8, %ntid.y;
	mov.u32 	%r9, %ntid.z;
	mov.u32 	%r10, %nctaid.x;
	mov.u32 	%r11, %nctaid.y;
	mov.u32 	%r12, %nctaid.z;
	st.local.v4.u32 	[%rd2], {%r1, %r2, %r3, %r4};
	st.local.v4.u32 	[%rd2+16], {%r5, %r6, %r7, %r8};
	st.local.v4.u32 	[%rd2+32], {%r9, %r10, %r11, %r12};
	mov.u64 	%rd3, $str;
	cvta.global.u64 	%rd4, %rd3;
	{ // callseq 0, 0
	.param .b64 param0;
	st.param.b64 	[param0], %rd4;
	.param .b64 param1;
	st.param.b64 	[param1], %rd1;
	.param .b32 retval0;
	call.uni (retval0), 
	vprintf, 
	(
	param0, 
	param1
	);
	ld.param.b32 	%r13, [retval0];
	} // callseq 0
	ret;

}


// ===== COMPILED SASS (sm_100) =====

	.target	sm_100

	.elftype	@"ET_EXEC"


//--------------------- .note.nv.tkinfo           --------------------------
	.section	.note.nv.tkinfo,"",@"SHT_NOTE"
	.sectionflags	@"SHF_NOTE_NV_TKINFO"
	.tkinfo
        /*0018*/ 	.word	0x00000002
        /*0030*/ 	.string	""
        /*0030*/ 	.string	"ptxas"
        /*0030*/ 	.string	"Cuda compilation tools, release 13.0, V13.0.88"
        /*0030*/ 	.string	"Build cuda_13.0.r13.0/compiler.36424714_0"
        /*0030*/ 	.string	"-arch sm_100 -m 64 "



//--------------------- .note.nv.cuinfo           --------------------------
	.section	.note.nv.cuinfo,"",@"SHT_NOTE"
	.sectionflags	@"SHF_NOTE_NV_CUINFO"
        /*0018*/ 	.short	0x0002
        /*001a*/ 	.short	0x0064
        /*001c*/ 	.short	0x0082
	.zero		2


//--------------------- .nv.info                  --------------------------
	.section	.nv.info,"",@"SHT_CUDA_INFO"
	.align	4


	//----- nvinfo : EIATTR_REGCOUNT
	.align		4
        /*0000*/ 	.byte	0x04, 0x2f
        /*0002*/ 	.short	(.L_2 - .L_1)
	.align		4
.L_1:
        /*0004*/ 	.word	index@(_Z11check_Indexv)
        /*0008*/ 	.word	0x00000018


	//----- nvinfo : EIATTR_FRAME_SIZE
	.align		4
.L_2:
        /*000c*/ 	.byte	0x04, 0x11
        /*000e*/ 	.short	(.L_4 - .L_3)
	.align		4
.L_3:
        /*0010*/ 	.word	index@(_Z11check_Indexv)
        /*0014*/ 	.word	0x00000030


	//----- nvinfo : EIATTR_MIN_STACK_SIZE
	.align		4
.L_4:
        /*0018*/ 	.byte	0x04, 0x12
        /*001a*/ 	.short	(.L_6 - .L_5)
	.align		4
.L_5:
        /*001c*/ 	.word	index@(_Z11check_Indexv)
        /*0020*/ 	.word	0x00000030
.L_6:


//--------------------- .nv.compat                --------------------------
	.section	.nv.compat,"",@"SHT_CUDA_COMPAT_INFO"
	.align	4
        /*0000*/ 	.byte	0x02, 0x09, 0x00, 0x00, 0x02, 0x02, 0x01, 0x00, 0x02, 0x05, 0x05, 0x00, 0x03, 0x07, 0x01, 0x01
        /*0010*/ 	.byte	0x02, 0x03, 0x00, 0x00, 0x02, 0x06, 0x01, 0x00, 0x04, 0x0b, 0x08, 0x00, 0x09, 0x00, 0x00, 0x00
        /*0020*/ 	.byte	0x00, 0x00, 0x00, 0x00


//--------------------- .nv.info._Z11check_Indexv --------------------------
	.section	.nv.info._Z11check_Indexv,"",@"SHT_CUDA_INFO"
	.sectionflags	@""
	.align	4


	//----- nvinfo : EIATTR_CUDA_API_VERSION
	.align		4
        /*0000*/ 	.byte	0x04, 0x37
        /*0002*/ 	.short	(.L_8 - .L_7)
.L_7:
        /*0004*/ 	.word	0x00000082


	//----- nvinfo : EIATTR_SPARSE_MMA_MASK
	.align		4
.L_8:
        /*0008*/ 	.byte	0x03, 0x50
        /*000a*/ 	.short	0x0000


	//----- nvinfo : EIATTR_MAXREG_COUNT
	.align		4
        /*000c*/ 	.byte	0x03, 0x1b
        /*000e*/ 	.short	0x00ff


	//----- nvinfo : EIATTR_EXTERNS
	.align		4
        /*0010*/ 	.byte	0x04, 0x0f
        /*0012*/ 	.short	(.L_10 - .L_9)


	//   ....[0]....
	.align		4
.L_9:
        /*0014*/ 	.word	index@(vprintf)


	//----- nvinfo : EIATTR_MERCURY_ISA_VERSION
	.align		4
.L_10:
        /*0018*/ 	.byte	0x03, 0x5f
        /*001a*/ 	.short	0x0101


	//----- nvinfo : EIATTR_VRC_CTA_INIT_COUNT
	.align		4
        /*001c*/ 	.byte	0x02, 0x4a
	.zero		1
	.zero		1


	//----- nvinfo : EIATTR_SYSCALL_OFFSETS
	.align		4
        /*0020*/ 	.byte	0x04, 0x46
        /*0022*/ 	.short	(.L_12 - .L_11)


	//   ....[0]....
.L_11:
        /*0024*/ 	.word	0x000001b0


	//----- nvinfo : EIATTR_EXIT_INSTR_OFFSETS
	.align		4
.L_12:
        /*0028*/ 	.byte	0x04, 0x1c
        /*002a*/ 	.short	(.L_14 - .L_13)


	//   ....[0]....
.L_13:
        /*002c*/ 	.word	0x000001c0


	//----- nvinfo : EIATTR_SW_WAR
	.align		4
.L_14:
        /*0030*/ 	.byte	0x04, 0x36
        /*0032*/ 	.short	(.L_16 - .L_15)
.L_15:
        /*0034*/ 	.word	0x00000008
.L_16:


//--------------------- .nv.callgraph             --------------------------
	.section	.nv.callgraph,"",@"SHT_CUDA_CALLGRAPH"
	.align	4
	.sectionentsize	8
	.align		4
        /*0000*/ 	.word	0x00000000
	.align		4
        /*0004*/ 	.word	0xffffffff
	.align		4
        /*0008*/ 	.word	index@(_Z11check_Indexv)
	.align		4
        /*000c*/ 	.word	index@(vprintf)
	.align		4
        /*0010*/ 	.word	0x00000000
	.align		4
        /*0014*/ 	.word	0xfffffffe
	.align		4
        /*0018*/ 	.word	0x00000000
	.align		4
        /*001c*/ 	.word	0xfffffffd
	.align		4
        /*0020*/ 	.word	0x00000000
	.align		4
        /*0024*/ 	.word	0xfffffffc


//--------------------- .nv.constant4             --------------------------
	.section	.nv.constant4,"a",@progbits
	.align	8
	.align		8
.nv.constant4:
        /*0000*/ 	.dword	vprintf
	.align		8
        /*0008*/ 	.dword	$str


//--------------------- .text._Z11check_Indexv    --------------------------
	.section	.text._Z11check_Indexv,"ax",@progbits
	.align	128
        .global         _Z11check_Indexv
        .type           _Z11check_Indexv,@function
        .size           _Z11check_Indexv,(.L_x_2 - _Z11check_Indexv)
        .other          _Z11check_Indexv,@"STO_CUDA_ENTRY STV_DEFAULT"
_Z11check_Indexv:
.text._Z11check_Indexv:
[----:B------:R-:W0:Y:S01]  /*0000*/  LDC R1, c[0x0][0x37c] ;  /* 0x0000df00ff017b82 */ /* 0x000e220000000800 */
[----:B------:R-:W1:Y:S01]  /*0010*/  S2R R8, SR_TID.X ;  /* 0x0000000000087919 */ /* 0x000e620000002100 */
[----:B------:R-:W2:Y:S06]  /*0020*/  LDCU UR5, c[0x0][0x2fc] ;  /* 0x00005f80ff0577ac */ /* 0x000eac0008000800 */
[----:B------:R-:W3:Y:S01]  /*0030*/  LDC R14, c[0x0][0x360] ;  /* 0x0000d800ff0e7b82 */ /* 0x000ee20000000800 */
[----:B0-----:R-:W-:Y:S01]  /*0040*/  VIADD R1, R1, 0xffffffd0 ;  /* 0xffffffd001017836 */ /* 0x001fe20000000000 */
[----:B------:R-:W1:Y:S01]  /*0050*/  S2R R9, SR_TID.Y ;  /* 0x0000000000097919 */ /* 0x000e620000002200 */
[----:B------:R-:W-:Y:S01]  /*0060*/  MOV R0, 0x0 ;  /* 0x0000000000007802 */ /* 0x000fe20000000f00 */
[----:B------:R-:W0:Y:S01]  /*0070*/  LDCU UR4, c[0x0][0x2f8] ;  /* 0x00005f00ff0477ac */ /* 0x000e220008000800 */
[----:B------:R-:W1:Y:S03]  /*0080*/  S2R R10, SR_TID.Z ;  /* 0x00000000000a7919 */ /* 0x000e660000002300 */
[----:B------:R-:W3:Y:S01]  /*0090*/  LDC R15, c[0x0][0x364] ;  /* 0x0000d900ff0f7b82 */ /* 0x000ee20000000800 */
[----:B------:R-:W4:Y:S01]  /*00a0*/  LDCU.64 UR6, c[0x4][0x8] ;  /* 0x01000100ff0677ac */ /* 0x000f220008000a00 */
[----:B------:R-:W1:Y:S01]  /*00b0*/  S2R R11, SR_CTAID.X ;  /* 0x00000000000b7919 */ /* 0x000e620000002500 */
[----:B------:R-:W3:Y:S05]  /*00c0*/  S2R R12, SR_CTAID.Y ;  /* 0x00000000000c7919 */ /* 0x000eea0000002600 */
[----:B------:R-:W5:Y:S01]  /*00d0*/  LDC R16, c[0x0][0x368] ;  /* 0x0000da00ff107b82 */ /* 0x000f620000000800 */
[----:B------:R-:W3:Y:S01]  /*00e0*/  S2R R13, SR_CTAID.Z ;  /* 0x00000000000d7919 */ /* 0x000ee20000002700 */
[----:B0-----:R-:W-:-:S06]  /*00f0*/  IADD3 R6, P0, PT, R1, UR4, RZ ;  /* 0x0000000401067c10 */ /* 0x001fcc000ff1e0ff */
[----:B------:R-:W5:Y:S01]  /*0100*/  LDC R17, c[0x0][0x370] ;  /* 0x0000dc00ff117b82 */ /* 0x000f620000000800 */
[----:B----4-:R-:W-:Y:S01]  /*0110*/  IMAD.U32 R4, RZ, RZ, UR6 ;  /* 0x00000006ff047e24 */ /* 0x010fe2000f8e00ff */
[----:B------:R-:W-:Y:S01]  /*0120*/  MOV R5, UR7 ;  /* 0x0000000700057c02 */ /* 0x000fe20008000f00 */
[----:B--2---:R-:W-:-:S05]  /*0130*/  IMAD.X R7, RZ, RZ, UR5, P0 ;  /* 0x00000005ff077e24 */ /* 0x004fca00080e06ff */
[----:B------:R-:W5:Y:S08]  /*0140*/  LDC R18, c[0x0][0x374] ;  /* 0x0000dd00ff127b82 */ /* 0x000f700000000800 */
[----:B------:R-:W5:Y:S01]  /*0150*/  LDC R19, c[0x0][0x378] ;  /* 0x0000de00ff137b82 */ /* 0x000f620000000800 */
[----:B-1----:R0:W-:Y:S07]  /*0160*/  STL.128 [R1], R8 ;  /* 0x0000000801007387 */ /* 0x0021ee0000100c00 */
[----:B------:R0:W1:Y:S01]  /*0170*/  LDC.64 R2, c[0x4][R0] ;  /* 0x0100000000027b82 */ /* 0x0000620000000a00 */
[----:B---3--:R0:W-:Y:S04]  /*0180*/  STL.128 [R1+0x10], R12 ;  /* 0x0000100c01007387 */ /* 0x0081e80000100c00 */
[----:B-----5:R0:W-:Y:S02]  /*0190*/  STL.128 [R1+0x20], R16 ;  /* 0x0000201001007387 */ /* 0x0201e40000100c00 */
[----:B------:R-:W-:-:S07]  /*01a0*/  LEPC R20, `(.L_x_0) ;  /* 0x000000001014794e */ /* 0x000fce0000000000 */
[----:B01----:R-:W-:Y:S05]  /*01b0*/  CALL.ABS.NOINC R2 ;  /* 0x0000000002007343 */ /* 0x003fea0003c00000 */
.L_x_0:
[----:B------:R-:W-:Y:S05]  /*01c0*/  EXIT ;  /* 0x000000000000794d */ /* 0x000fea0003800000 */
.L_x_1:
[----:B------:R-:W-:-:S00]  /*01d0*/  BRA `(.L_x_1) ;  /* 0xfffffffc00fc7947 */ /* 0x000fc0000383ffff */
[----:B------:R-:W-:-:S00]  /*01e0*/  NOP ;  /* 0x0000000000007918 */ /* 0x000fc00000000000 */
        /* <DEDUP_REMOVED lines=9> */
.L_x_2:


//--------------------- .nv.global.init           --------------------------
	.section	.nv.global.init,"aw",@progbits
.nv.global.init:
	.type		$str,@object
	.size		$str,(.L_0 - $str)
$str:
        /*0000*/ 	.byte	0x74, 0x68, 0x72, 0x65, 0x61, 0x64, 0x49, 0x64, 0x78, 0x3a, 0x28, 0x25, 0x64, 0x2c, 0x20, 0x25
        /*0010*/ 	.byte	0x64, 0x2c, 0x20, 0x25, 0x64, 0x29, 0x20, 0x62, 0x6c, 0x6f, 0x63, 0x6b, 0x49, 0x64, 0x78, 0x3a
        /*0020*/ 	.byte	0x28, 0x25, 0x64, 0x2c, 0x20, 0x25, 0x64, 0x2c, 0x20, 0x25, 0x64, 0x29, 0x20, 0x62, 0x6c, 0x6f
        /*0030*/ 	.byte	0x63, 0x6b, 0x44, 0x69, 0x6d, 0x3a, 0x28, 0x25, 0x64, 0x2c, 0x20, 0x25, 0x64, 0x2c, 0x20, 0x25
        /*0040*/ 	.byte	0x64, 0x29, 0x20, 0x67, 0x72, 0x69, 0x64, 0x44, 0x69, 0x6d, 0x3a, 0x28, 0x25, 0x64, 0x2c, 0x20
        /*0050*/ 	.byte	0x25, 0x64, 0x2c, 0x20, 0x25, 0x64, 0x29, 0x0a, 0x00
.L_0:


//--------------------- .nv.shared.reserved.0     --------------------------
	.section	.nv.shared.reserved.0,"aw",@nobits
	.weak		__nv_reservedSMEM_offset_0_alias
	.size		__nv_reservedSMEM_offset_0_alias, 0, 64
	.other		__nv_reservedSMEM_offset_0_alias,@"STO_CUDA_RESERVED_SHARED STV_DEFAULT"
__nv_reservedSMEM_offset_0_alias:
	.zero		0
	.zero		64


//--------------------- .nv.constant0._Z11check_Indexv --------------------------
	.section	.nv.constant0._Z11check_Indexv,"a",@progbits
	.sectionflags	@""
	.align	4
.nv.constant0._Z11check_Indexv:
	.zero		896


//--------------------- SYMBOLS --------------------------

	.type		.nv.reservedSmem.offset0,@object
	.size		.nv.reservedSmem.offset0,0x4
	.type		vprintf,@function
